//
// Generated by NVIDIA NVVM Compiler
//
// Compiler Build ID: CL-36424714
// Cuda compilation tools, release 13.0, V13.0.88
// Based on NVVM 20.0.0
//

.version 9.0
.target sm_100
.address_size 64

	// .globl	_Z16reduction_kernelPKfPfii

.visible .entry _Z16reduction_kernelPKfPfii(
	.param .u64 .ptr .align 1 _Z16reduction_kernelPKfPfii_param_0,
	.param .u64 .ptr .align 1 _Z16reduction_kernelPKfPfii_param_1,
	.param .u32 _Z16reduction_kernelPKfPfii_param_2,
	.param .u32 _Z16reduction_kernelPKfPfii_param_3
)
{
	.reg .pred 	%p<34>;
	.reg .b32 	%r<63>;
	.reg .b32 	%f<125>;
	.reg .b64 	%rd<13>;

	ld.param.u64 	%rd6, [_Z16reduction_kernelPKfPfii_param_0];
	ld.param.u64 	%rd5, [_Z16reduction_kernelPKfPfii_param_1];
	ld.param.u32 	%r19, [_Z16reduction_kernelPKfPfii_param_3];
	cvta.to.global.u64 	%rd1, %rd6;
	mov.u32 	%r1, %ctaid.x;
	mov.u32 	%r2, %tid.x;
	setp.ge.s32 	%p1, %r2, %r19;
	mov.f32 	%f124, 0f00000000;
	@%p1 bra 	$L__BB0_51;
	mul.lo.s32 	%r3, %r19, %r1;
	not.b32 	%r20, %r2;
	add.s32 	%r4, %r19, %r20;
	shr.u32 	%r21, %r4, 10;
	add.s32 	%r5, %r21, 1;
	setp.lt.u32 	%p2, %r4, 3072;
	mov.f32 	%f124, 0f00000000;
	mov.u32 	%r59, %r2;
	@%p2 bra 	$L__BB0_29;
	add.s32 	%r62, %r2, 2304;
	add.s32 	%r61, %r2, %r3;
	and.b32  	%r22, %r5, 8388604;
	neg.s32 	%r60, %r22;
	mov.f32 	%f124, 0f00000000;
$L__BB0_3:
	.pragma "nounroll";
	mul.wide.s32 	%rd7, %r61, 4;
	add.s64 	%rd4, %rd1, %rd7;
	ld.global.nc.f32 	%f60, [%rd4];
	add.f32 	%f113, %f124, %f60;
	add.s32 	%r23, %r62, -2048;
	setp.ge.s32 	%p3, %r23, %r19;
	@%p3 bra 	$L__BB0_5;
	ld.global.nc.f32 	%f61, [%rd4+1024];
	add.f32 	%f113, %f113, %f61;
$L__BB0_5:
	add.s32 	%r24, %r62, -1792;
	setp.ge.s32 	%p4, %r24, %r19;
	@%p4 bra 	$L__BB0_7;
	ld.global.nc.f32 	%f62, [%rd4+2048];
	add.f32 	%f113, %f113, %f62;
$L__BB0_7:
	add.s32 	%r25, %r62, -1536;
	setp.ge.s32 	%p5, %r25, %r19;
	@%p5 bra 	$L__BB0_9;
	ld.global.nc.f32 	%f63, [%rd4+3072];
	add.f32 	%f113, %f113, %f63;
$L__BB0_9:
	ld.global.nc.f32 	%f64, [%rd4+4096];
	add.f32 	%f116, %f113, %f64;
	add.s32 	%r26, %r62, -1024;
	setp.ge.s32 	%p6, %r26, %r19;
	@%p6 bra 	$L__BB0_11;
	ld.global.nc.f32 	%f65, [%rd4+5120];
	add.f32 	%f116, %f116, %f65;
$L__BB0_11:
	add.s32 	%r27, %r62, -768;
	setp.ge.s32 	%p7, %r27, %r19;
	@%p7 bra 	$L__BB0_13;
	ld.global.nc.f32 	%f66, [%rd4+6144];
	add.f32 	%f116, %f116, %f66;
$L__BB0_13:
	add.s32 	%r28, %r62, -512;
	setp.ge.s32 	%p8, %r28, %r19;
	@%p8 bra 	$L__BB0_15;
	ld.global.nc.f32 	%f67, [%rd4+7168];
	add.f32 	%f116, %f116, %f67;
$L__BB0_15:
	ld.global.nc.f32 	%f68, [%rd4+8192];
	add.f32 	%f119, %f116, %f68;
	setp.ge.s32 	%p9, %r62, %r19;
	@%p9 bra 	$L__BB0_17;
	ld.global.nc.f32 	%f69, [%rd4+9216];
	add.f32 	%f119, %f119, %f69;
$L__BB0_17:
	add.s32 	%r29, %r62, 256;
	setp.ge.s32 	%p10, %r29, %r19;
	@%p10 bra 	$L__BB0_19;
	ld.global.nc.f32 	%f70, [%rd4+10240];
	add.f32 	%f119, %f119, %f70;
$L__BB0_19:
	add.s32 	%r30, %r62, 512;
	setp.ge.s32 	%p11, %r30, %r19;
	@%p11 bra 	$L__BB0_21;
	ld.global.nc.f32 	%f71, [%rd4+11264];
	add.f32 	%f119, %f119, %f71;
$L__BB0_21:
	ld.global.nc.f32 	%f72, [%rd4+12288];
	add.f32 	%f124, %f119, %f72;
	add.s32 	%r31, %r62, 1024;
	setp.ge.s32 	%p12, %r31, %r19;
	@%p12 bra 	$L__BB0_23;
	ld.global.nc.f32 	%f73, [%rd4+13312];
	add.f32 	%f124, %f124, %f73;
$L__BB0_23:
	add.s32 	%r32, %r62, 1280;
	setp.ge.s32 	%p13, %r32, %r19;
	@%p13 bra 	$L__BB0_25;
	ld.global.nc.f32 	%f74, [%rd4+14336];
	add.f32 	%f124, %f124, %f74;
$L__BB0_25:
	add.s32 	%r33, %r62, 1536;
	setp.ge.s32 	%p14, %r33, %r19;
	@%p14 bra 	$L__BB0_27;
	ld.global.nc.f32 	%f75, [%rd4+15360];
	add.f32 	%f124, %f124, %f75;
$L__BB0_27:
	add.s32 	%r62, %r62, 4096;
	add.s32 	%r61, %r61, 4096;
	add.s32 	%r60, %r60, 4;
	setp.eq.s32 	%p15, %r60, 0;
	@%p15 bra 	$L__BB0_28;
	bra.uni 	$L__BB0_3;
$L__BB0_28:
	add.s32 	%r59, %r62, -2304;
$L__BB0_29:
	and.b32  	%r34, %r5, 3;
	setp.eq.s32 	%p16, %r34, 0;
	@%p16 bra 	$L__BB0_51;
	setp.eq.s32 	%p17, %r34, 1;
	@%p17 bra 	$L__BB0_44;
	add.s32 	%r35, %r59, %r3;
	mul.wide.s32 	%rd8, %r35, 4;
	add.s64 	%rd2, %rd1, %rd8;
	ld.global.nc.f32 	%f77, [%rd2];
	add.f32 	%f102, %f124, %f77;
	add.s32 	%r36, %r59, 256;
	setp.ge.s32 	%p18, %r36, %r19;
	@%p18 bra 	$L__BB0_33;
	ld.global.nc.f32 	%f78, [%rd2+1024];
	add.f32 	%f102, %f102, %f78;
$L__BB0_33:
	add.s32 	%r37, %r59, 512;
	setp.ge.s32 	%p19, %r37, %r19;
	@%p19 bra 	$L__BB0_35;
	ld.global.nc.f32 	%f79, [%rd2+2048];
	add.f32 	%f102, %f102, %f79;
$L__BB0_35:
	add.s32 	%r38, %r59, 768;
	setp.ge.s32 	%p20, %r38, %r19;
	@%p20 bra 	$L__BB0_37;
	ld.global.nc.f32 	%f80, [%rd2+3072];
	add.f32 	%f102, %f102, %f80;
$L__BB0_37:
	ld.global.nc.f32 	%f81, [%rd2+4096];
	add.f32 	%f124, %f102, %f81;
	add.s32 	%r39, %r59, 1280;
	setp.ge.s32 	%p21, %r39, %r19;
	@%p21 bra 	$L__BB0_39;
	ld.global.nc.f32 	%f82, [%rd2+5120];
	add.f32 	%f124, %f124, %f82;
$L__BB0_39:
	add.s32 	%r40, %r59, 1536;
	setp.ge.s32 	%p22, %r40, %r19;
	@%p22 bra 	$L__BB0_41;
	ld.global.nc.f32 	%f83, [%rd2+6144];
	add.f32 	%f124, %f124, %f83;
$L__BB0_41:
	add.s32 	%r41, %r59, 1792;
	setp.ge.s32 	%p23, %r41, %r19;
	@%p23 bra 	$L__BB0_43;
	ld.global.nc.f32 	%f84, [%rd2+7168];
	add.f32 	%f124, %f124, %f84;
$L__BB0_43:
	add.s32 	%r59, %r59, 2048;
$L__BB0_44:
	and.b32  	%r42, %r4, 1024;
	setp.ne.s32 	%p24, %r42, 0;
	@%p24 bra 	$L__BB0_51;
	add.s32 	%r43, %r59, %r3;
	mul.wide.s32 	%rd9, %r43, 4;
	add.s64 	%rd3, %rd1, %rd9;
	ld.global.nc.f32 	%f85, [%rd3];
	add.f32 	%f124, %f124, %f85;
	add.s32 	%r44, %r59, 256;
	setp.ge.s32 	%p25, %r44, %r19;
	@%p25 bra 	$L__BB0_47;
	ld.global.nc.f32 	%f86, [%rd3+1024];
	add.f32 	%f124, %f124, %f86;
$L__BB0_47:
	add.s32 	%r45, %r59, 512;
	setp.ge.s32 	%p26, %r45, %r19;
	@%p26 bra 	$L__BB0_49;
	ld.global.nc.f32 	%f87, [%rd3+2048];
	add.f32 	%f124, %f124, %f87;
$L__BB0_49:
	add.s32 	%r46, %r59, 768;
	setp.ge.s32 	%p27, %r46, %r19;
	@%p27 bra 	$L__BB0_51;
	ld.global.nc.f32 	%f88, [%rd3+3072];
	add.f32 	%f124, %f124, %f88;
$L__BB0_51:
	mov.b32 	%r47, %f124;
	shfl.sync.down.b32	%r48|%p28, %r47, 16, 31, -1;
	mov.b32 	%f89, %r48;
	add.f32 	%f90, %f124, %f89;
	mov.b32 	%r49, %f90;
	shfl.sync.down.b32	%r50|%p29, %r49, 8, 31, -1;
	mov.b32 	%f91, %r50;
	add.f32 	%f92, %f90, %f91;
	mov.b32 	%r51, %f92;
	shfl.sync.down.b32	%r52|%p30, %r51, 4, 31, -1;
	mov.b32 	%f93, %r52;
	add.f32 	%f94, %f92, %f93;
	mov.b32 	%r53, %f94;
	shfl.sync.down.b32	%r54|%p31, %r53, 2, 31, -1;
	mov.b32 	%f95, %r54;
	add.f32 	%f96, %f94, %f95;
	mov.b32 	%r55, %f96;
	shfl.sync.down.b32	%r56|%p32, %r55, 1, 31, -1;
	mov.b32 	%f97, %r56;
	add.f32 	%f55, %f96, %f97;
	and.b32  	%r57, %r2, 31;
	setp.ne.s32 	%p33, %r57, 0;
	@%p33 bra 	$L__BB0_53;
	cvta.to.global.u64 	%rd10, %rd5;
	mul.wide.u32 	%rd11, %r1, 4;
	add.s64 	%rd12, %rd10, %rd11;
	atom.global.add.f32 	%f98, [%rd12], %f55;
$L__BB0_53:
	ret;

}


// ===== COMPILED SASS (sm_100) =====

	.target	sm_100

	.elftype	@"ET_EXEC"


//--------------------- .note.nv.tkinfo           --------------------------
	.section	.note.nv.tkinfo,"",@"SHT_NOTE"
	.sectionflags	@"SHF_NOTE_NV_TKINFO"
	.tkinfo
        /*0018*/ 	.word	0x00000002
        /*0030*/ 	.string	""
        /*0030*/ 	.string	"ptxas"
        /*0030*/ 	.string	"Cuda compilation tools, release 13.0, V13.0.88"
        /*0030*/ 	.string	"Build cuda_13.0.r13.0/compiler.36424714_0"
        /*0030*/ 	.string	"-arch sm_100 -m 64 "



//--------------------- .note.nv.cuinfo           --------------------------
	.section	.note.nv.cuinfo,"",@"SHT_NOTE"
	.sectionflags	@"SHF_NOTE_NV_CUINFO"
        /*0018*/ 	.short	0x0002
        /*001a*/ 	.short	0x0064
        /*001c*/ 	.short	0x0082
	.zero		2


//--------------------- .nv.info                  --------------------------
	.section	.nv.info,"",@"SHT_CUDA_INFO"
	.align	4


	//----- nvinfo : EIATTR_REGCOUNT
	.align		4
        /*0000*/ 	.byte	0x04, 0x2f
        /*0002*/ 	.short	(.L_1 - .L_0)
	.align		4
.L_0:
        /*0004*/ 	.word	index@(_Z16reduction_kernelPKfPfii)
        /*0008*/ 	.word	0x0000001b


	//----- nvinfo : EIATTR_FRAME_SIZE
	.align		4
.L_1:
        /*000c*/ 	.byte	0x04, 0x11
        /*000e*/ 	.short	(.L_3 - .L_2)
	.align		4
.L_2:
        /*0010*/ 	.word	index@(_Z16reduction_kernelPKfPfii)
        /*0014*/ 	.word	0x00000000


	//----- nvinfo : EIATTR_MIN_STACK_SIZE
	.align		4
.L_3:
        /*0018*/ 	.byte	0x04, 0x12
        /*001a*/ 	.short	(.L_5 - .L_4)
	.align		4
.L_4:
        /*001c*/ 	.word	index@(_Z16reduction_kernelPKfPfii)
        /*0020*/ 	.word	0x00000000
.L_5:


//--------------------- .nv.compat                --------------------------
	.section	.nv.compat,"",@"SHT_CUDA_COMPAT_INFO"
	.align	4
        /*0000*/ 	.byte	0x02, 0x09, 0x00, 0x00, 0x02, 0x02, 0x01, 0x00, 0x02, 0x05, 0x05, 0x00, 0x03, 0x07, 0x01, 0x01
        /*0010*/ 	.byte	0x02, 0x03, 0x00, 0x00, 0x02, 0x06, 0x01, 0x00, 0x04, 0x0b, 0x08, 0x00, 0x09, 0x00, 0x00, 0x00
        /*0020*/ 	.byte	0x00, 0x00, 0x00, 0x00


//--------------------- .nv.info._Z16reduction_kernelPKfPfii --------------------------
	.section	.nv.info._Z16reduction_kernelPKfPfii,"",@"SHT_CUDA_INFO"
	.sectionflags	@""
	.align	4


	//----- nvinfo : EIATTR_CUDA_API_VERSION
	.align		4
        /*0000*/ 	.byte	0x04, 0x37
        /*0002*/ 	.short	(.L_7 - .L_6)
.L_6:
        /*0004*/ 	.word	0x00000082


	//----- nvinfo : EIATTR_KPARAM_INFO
	.align		4
.L_7:
        /*0008*/ 	.byte	0x04, 0x17
        /*000a*/ 	.short	(.L_9 - .L_8)
.L_8:
        /*000c*/ 	.word	0x00000000
        /*0010*/ 	.short	0x0003
        /*0012*/ 	.short	0x0014
        /*0014*/ 	.byte	0x00, 0xf0, 0x11, 0x00


	//----- nvinfo : EIATTR_KPARAM_INFO
	.align		4
.L_9:
        /*0018*/ 	.byte	0x04, 0x17
        /*001a*/ 	.short	(.L_11 - .L_10)
.L_10:
        /*001c*/ 	.word	0x00000000
        /*0020*/ 	.short	0x0002
        /*0022*/ 	.short	0x0010
        /*0024*/ 	.byte	0x00, 0xf0, 0x11, 0x00


	//----- nvinfo : EIATTR_KPARAM_INFO
	.align		4
.L_11:
        /*0028*/ 	.byte	0x04, 0x17
        /*002a*/ 	.short	(.L_13 - .L_12)
.L_12:
        /*002c*/ 	.word	0x00000000
        /*0030*/ 	.short	0x0001
        /*0032*/ 	.short	0x0008
        /*0034*/ 	.byte	0x00, 0xf5, 0x21, 0x00


	//----- nvinfo : EIATTR_KPARAM_INFO
	.align		4
.L_13:
        /*0038*/ 	.byte	0x04, 0x17
        /*003a*/ 	.short	(.L_15 - .L_14)
.L_14:
        /*003c*/ 	.word	0x00000000
        /*0040*/ 	.short	0x0000
        /*0042*/ 	.short	0x0000
        /*0044*/ 	.byte	0x00, 0xf5, 0x21, 0x00


	//----- nvinfo : EIATTR_SPARSE_MMA_MASK
	.align		4
.L_15:
        /*0048*/ 	.byte	0x03, 0x50
        /*004a*/ 	.short	0x0000


	//----- nvinfo : EIATTR_MAXREG_COUNT
	.align		4
        /*004c*/ 	.byte	0x03, 0x1b
        /*004e*/ 	.short	0x00ff


	//----- nvinfo : EIATTR_MERCURY_ISA_VERSION
	.align		4
        /*0050*/ 	.byte	0x03, 0x5f
        /*0052*/ 	.short	0x0101


	//----- nvinfo : EIATTR_COOP_GROUP_MASK_REGIDS
	.align		4
        /*0054*/ 	.byte	0x04, 0x29
        /*0056*/ 	.short	(.L_17 - .L_16)


	//   ....[0]....
.L_16:
        /*0058*/ 	.word	0xffffffff


	//   ....[1]....
        /*005c*/ 	.word	0xffffffff


	//   ....[2]....
        /*0060*/ 	.word	0xffffffff


	//   ....[3]....
        /*0064*/ 	.word	0xffffffff


	//   ....[4]....
        /*0068*/ 	.word	0xffffffff


	//----- nvinfo : EIATTR_COOP_GROUP_INSTR_OFFSETS
	.align		4
.L_17:
        /*006c*/ 	.byte	0x04, 0x28
        /*006e*/ 	.short	(.L_19 - .L_18)


	//   ....[0]....
.L_18:
        /*0070*/ 	.word	0x00000d10


	//   ....[1]....
        /*0074*/ 	.word	0x00000d40


	//   ....[2]....
        /*0078*/ 	.word	0x00000d60


	//   ....[3]....
        /*007c*/ 	.word	0x00000d80


	//   ....[4]....
        /*0080*/ 	.word	0x00000da0


	//----- nvinfo : EIATTR_VRC_CTA_INIT_COUNT
	.align		4
.L_19:
        /*0084*/ 	.byte	0x02, 0x4a
	.zero		1
	.zero		1


	//----- nvinfo : EIATTR_EXIT_INSTR_OFFSETS
	.align		4
        /*0088*/ 	.byte	0x04, 0x1c
        /*008a*/ 	.short	(.L_21 - .L_20)


	//   ....[0]....
.L_20:
        /*008c*/ 	.word	0x00000db0


	//   ....[1]....
        /*0090*/ 	.word	0x00000e00


	//----- nvinfo : EIATTR_CRS_STACK_SIZE
	.align		4
.L_21:
        /*0094*/ 	.byte	0x04, 0x1e
        /*0096*/ 	.short	(.L_23 - .L_22)
.L_22:
        /*0098*/ 	.word	0x00000000


	//----- nvinfo : EIATTR_CBANK_PARAM_SIZE
	.align		4
.L_23:
        /*009c*/ 	.byte	0x03, 0x19
        /*009e*/ 	.short	0x0018


	//----- nvinfo : EIATTR_PARAM_CBANK
	.align		4
        /*00a0*/ 	.byte	0x04, 0x0a
        /*00a2*/ 	.short	(.L_25 - .L_24)
	.align		4
.L_24:
        /*00a4*/ 	.word	index@(.nv.constant0._Z16reduction_kernelPKfPfii)
        /*00a8*/ 	.short	0x0380
        /*00aa*/ 	.short	0x0018


	//----- nvinfo : EIATTR_SW_WAR
	.align		4
.L_25:
        /*00ac*/ 	.byte	0x04, 0x36
        /*00ae*/ 	.short	(.L_27 - .L_26)
.L_26:
        /*00b0*/ 	.word	0x00000008
.L_27:


//--------------------- .nv.callgraph             --------------------------
	.section	.nv.callgraph,"",@"SHT_CUDA_CALLGRAPH"
	.align	4
	.sectionentsize	8
	.align		4
        /*0000*/ 	.word	0x00000000
	.align		4
        /*0004*/ 	.word	0xffffffff
	.align		4
        /*0008*/ 	.word	0x00000000
	.align		4
        /*000c*/ 	.word	0xfffffffe
	.align		4
        /*0010*/ 	.word	0x00000000
	.align		4
        /*0014*/ 	.word	0xfffffffd
	.align		4
        /*0018*/ 	.word	0x00000000
	.align		4
        /*001c*/ 	.word	0xfffffffc


//--------------------- .text._Z16reduction_kernelPKfPfii --------------------------
	.section	.text._Z16reduction_kernelPKfPfii,"ax",@progbits
	.align	128
        .global         _Z16reduction_kernelPKfPfii
        .type           _Z16reduction_kernelPKfPfii,@function
        .size           _Z16reduction_kernelPKfPfii,(.L_x_10 - _Z16reduction_kernelPKfPfii)
        .other          _Z16reduction_kernelPKfPfii,@"STO_CUDA_ENTRY STV_DEFAULT"
_Z16reduction_kernelPKfPfii:
.text._Z16reduction_kernelPKfPfii:
[----:B------:R-:W-:Y:S01]  /*0000*/  LDC R1, c[0x0][0x37c] ;  /* 0x0000df00ff017b82 */ /* 0x000fe20000000800 */
[----:B------:R-:W0:Y:S01]  /*0010*/  S2R R7, SR_TID.X ;  /* 0x0000000000077919 */ /* 0x000e220000002100 */
[----:B------:R-:W1:Y:S01]  /*0020*/  LDCU UR6, c[0x0][0x394] ;  /* 0x00007280ff0677ac */ /* 0x000e620008000800 */
[----:B------:R-:W-:Y:S01]  /*0030*/  BSSY.RECONVERGENT B0, `(.L_x_0) ;  /* 0x00000cd000007945 */ /* 0x000fe20003800200 */
[----:B------:R-:W-:Y:S01]  /*0040*/  IMAD.MOV.U32 R10, RZ, RZ, RZ ;  /* 0x000000ffff0a7224 */ /* 0x000fe200078e00ff */
[----:B------:R-:W2:Y:S01]  /*0050*/  S2R R0, SR_CTAID.X ;  /* 0x0000000000007919 */ /* 0x000ea20000002500 */
[----:B------:R-:W3:Y:S01]  /*0060*/  LDCU.64 UR4, c[0x0][0x358] ;  /* 0x00006b00ff0477ac */ /* 0x000ee20008000a00 */
[----:B------:R-:W4:Y:S01]  /*0070*/  LDCU UR7, c[0x0][0x394] ;  /* 0x00007280ff0777ac */ /* 0x000f220008000800 */
[----:B-1----:R-:W-:-:S04]  /*0080*/  MOV R9, UR6 ;  /* 0x0000000600097c02 */ /* 0x002fc80008000f00 */
[----:B0-----:R-:W-:-:S13]  /*0090*/  ISETP.GE.AND P0, PT, R7, R9, PT ;  /* 0x000000090700720c */ /* 0x001fda0003f06270 */
[----:B--234-:R-:W-:Y:S05]  /*00a0*/  @P0 BRA `(.L_x_1) ;  /* 0x0000000c00140947 */ /* 0x01cfea0003800000 */
[-C--:B------:R-:W-:Y:S01]  /*00b0*/  LOP3.LUT R6, RZ, R7.reuse, RZ, 0x33, !PT ;  /* 0x00000007ff067212 */ /* 0x080fe200078e33ff */
[----:B------:R-:W-:Y:S01]  /*00c0*/  BSSY.RECONVERGENT B1, `(.L_x_2) ;  /* 0x000008a000017945 */ /* 0x000fe20003800200 */
[----:B------:R-:W-:Y:S01]  /*00d0*/  IMAD.MOV.U32 R10, RZ, RZ, RZ ;  /* 0x000000ffff0a7224 */ /* 0x000fe200078e00ff */
[----:B------:R-:W-:Y:S02]  /*00e0*/  MOV R4, R7 ;  /* 0x0000000700047202 */ /* 0x000fe40000000f00 */
[----:B------:R-:W-:-:S04]  /*00f0*/  IADD3 R6, PT, PT, R6, R9, RZ ;  /* 0x0000000906067210 */ /* 0x000fc80007ffe0ff */
[C---:B------:R-:W-:Y:S02]  /*0100*/  ISETP.GE.U32.AND P0, PT, R6.reuse, 0xc00, PT ;  /* 0x00000c000600780c */ /* 0x040fe40003f06070 */
[----:B------:R-:W-:-:S11]  /*0110*/  LEA.HI R8, R6, 0x1, RZ, 0x16 ;  /* 0x0000000106087811 */ /* 0x000fd600078fb0ff */
[----:B------:R-:W-:Y:S05]  /*0120*/  @!P0 BRA `(.L_x_3) ;  /* 0x00000008000c8947 */ /* 0x000fea0003800000 */
[----:B------:R-:W0:Y:S01]  /*0130*/  LDC.64 R2, c[0x0][0x380] ;  /* 0x0000e000ff027b82 */ /* 0x000e220000000a00 */
[C---:B------:R-:W-:Y:S01]  /*0140*/  VIADD R4, R7.reuse, 0x100 ;  /* 0x0000010007047836 */ /* 0x040fe20000000000 */
[----:B------:R-:W-:-:S04]  /*0150*/  IADD3 R10, PT, PT, R7, 0x200, RZ ;  /* 0x00000200070a7810 */ /* 0x000fc80007ffe0ff */
[-C--:B------:R-:W-:Y:S01]  /*0160*/  ISETP.GE.AND P4, PT, R4, R9.reuse, PT ;  /* 0x000000090400720c */ /* 0x080fe20003f86270 */
[-C--:B------:R-:W-:Y:S01]  /*0170*/  IMAD R4, R0, R9.reuse, R7 ;  /* 0x0000000900047224 */ /* 0x080fe200078e0207 */
[----:B------:R-:W-:Y:S01]  /*0180*/  ISETP.GE.AND P5, PT, R10, R9, PT ;  /* 0x000000090a00720c */ /* 0x000fe20003fa6270 */
[----:B------:R-:W-:-:S05]  /*0190*/  VIADD R10, R7, 0x300 ;  /* 0x00000300070a7836 */ /* 0x000fca0000000000 */
[----:B------:R-:W-:Y:S02]  /*01a0*/  ISETP.GE.AND P6, PT, R10, R9, PT ;  /* 0x000000090a00720c */ /* 0x000fe40003fc6270 */
[----:B------:R-:W-:Y:S01]  /*01b0*/  IADD3 R10, PT, PT, R7, 0x500, RZ ;  /* 0x00000500070a7810 */ /* 0x000fe20007ffe0ff */
[----:B0-----:R-:W-:-:S05]  /*01c0*/  IMAD.WIDE R2, R4, 0x4, R2 ;  /* 0x0000000404027825 */ /* 0x001fca00078e0202 */
[----:B------:R-:W2:Y:S01]  /*01d0*/  LDG.E.CONSTANT R5, desc[UR4][R2.64] ;  /* 0x0000000402057981 */ /* 0x000ea2000c1e9900 */
[----:B------:R-:W-:-:S03]  /*01e0*/  ISETP.GE.AND P0, PT, R10, R9, PT ;  /* 0x000000090a00720c */ /* 0x000fc60003f06270 */
[----:B------:R-:W3:Y:S01]  /*01f0*/  @!P4 LDG.E.CONSTANT R12, desc[UR4][R2.64+0x400] ;  /* 0x00040004020cc981 */ /* 0x000ee2000c1e9900 */
[----:B------:R-:W-:-:S03]  /*0200*/  VIADD R10, R7, 0x600 ;  /* 0x00000600070a7836 */ /* 0x000fc60000000000 */
[----:B------:R-:W4:Y:S02]  /*0210*/  @!P5 LDG.E.CONSTANT R14, desc[UR4][R2.64+0x800] ;  /* 0x00080004020ed981 */ /* 0x000f24000c1e9900 */
[----:B------:R-:W-:Y:S02]  /*0220*/  ISETP.GE.AND P1, PT, R10, R9, PT ;  /* 0x000000090a00720c */ /* 0x000fe40003f26270 */
[----:B------:R-:W5:Y:S04]  /*0230*/  @!P6 LDG.E.CONSTANT R16, desc[UR4][R2.64+0xc00] ;  /* 0x000c00040210e981 */ /* 0x000f68000c1e9900 */
[----:B------:R-:W5:Y:S04]  /*0240*/  LDG.E.CONSTANT R18, desc[UR4][R2.64+0x1000] ;  /* 0x0010000402127981 */ /* 0x000f68000c1e9900 */
[----:B------:R-:W5:Y:S04]  /*0250*/  @!P0 LDG.E.CONSTANT R20, desc[UR4][R2.64+0x1400] ;  /* 0x0014000402148981 */ /* 0x000f68000c1e9900 */
[----:B------:R-:W5:Y:S01]  /*0260*/  @!P1 LDG.E.CONSTANT R22, desc[UR4][R2.64+0x1800] ;  /* 0x0018000402169981 */ /* 0x000f62000c1e9900 */
[C---:B------:R-:W-:Y:S01]  /*0270*/  IADD3 R10, PT, PT, R7.reuse, 0x700, RZ ;  /* 0x00000700070a7810 */ /* 0x040fe20007ffe0ff */
[----:B------:R-:W-:-:S02]  /*0280*/  VIADD R24, R7, 0xa00 ;  /* 0x00000a0007187836 */ /* 0x000fc40000000000 */
[----:B------:R-:W5:Y:S01]  /*0290*/  LDG.E.CONSTANT R17, desc[UR4][R2.64+0x3000] ;  /* 0x0030000402117981 */ /* 0x000f62000c1e9900 */
[----:B------:R-:W-:Y:S02]  /*02a0*/  ISETP.GE.AND P2, PT, R10, R9, PT ;  /* 0x000000090a00720c */ /* 0x000fe40003f46270 */
[----:B------:R-:W-:-:S04]  /*02b0*/  IADD3 R10, PT, PT, R7, 0x900, RZ ;  /* 0x00000900070a7810 */ /* 0x000fc80007ffe0ff */
[----:B------:R-:W-:-:S07]  /*02c0*/  ISETP.GE.AND P3, PT, R10, R9, PT ;  /* 0x000000090a00720c */ /* 0x000fce0003f66270 */
[----:B------:R-:W5:Y:S06]  /*02d0*/  @!P2 LDG.E.CONSTANT R10, desc[UR4][R2.64+0x1c00] ;  /* 0x001c0004020aa981 */ /* 0x000f6c000c1e9900 */
[----:B------:R-:W5:Y:S01]  /*02e0*/  @!P3 LDG.E.CONSTANT R11, desc[UR4][R2.64+0x2400] ;  /* 0x00240004020bb981 */ /* 0x000f62000c1e9900 */
[----:B--2---:R-:W-:-:S04]  /*02f0*/  FADD R5, RZ, R5 ;  /* 0x00000005ff057221 */ /* 0x004fc80000000000 */
[----:B---3--:R-:W-:Y:S01]  /*0300*/  @!P4 FADD R5, R5, R12 ;  /* 0x0000000c0505c221 */ /* 0x008fe20000000000 */
[----:B------:R-:W-:Y:S02]  /*0310*/  IADD3 R12, PT, PT, R7, 0xb00, RZ ;  /* 0x00000b00070c7810 */ /* 0x000fe40007ffe0ff */
[-C--:B------:R-:W-:Y:S01]  /*0320*/  ISETP.GE.AND P4, PT, R24, R9.reuse, PT ;  /* 0x000000091800720c */ /* 0x080fe20003f86270 */
[----:B----4-:R-:W-:Y:S01]  /*0330*/  @!P5 FADD R5, R5, R14 ;  /* 0x0000000e0505d221 */ /* 0x010fe20000000000 */
[----:B------:R-:W-:Y:S02]  /*0340*/  ISETP.GE.AND P5, PT, R12, R9, PT ;  /* 0x000000090c00720c */ /* 0x000fe40003fa6270 */
[----:B------:R-:W2:Y:S01]  /*0350*/  LDG.E.CONSTANT R12, desc[UR4][R2.64+0x2000] ;  /* 0x00200004020c7981 */ /* 0x000ea2000c1e9900 */
[----:B-----5:R-:W-:Y:S01]  /*0360*/  @!P6 FADD R5, R5, R16 ;  /* 0x000000100505e221 */ /* 0x020fe20000000000 */
[C---:B------:R-:W-:Y:S01]  /*0370*/  IADD3 R14, PT, PT, R7.reuse, 0xd00, RZ ;  /* 0x00000d00070e7810 */ /* 0x040fe20007ffe0ff */
[----:B------:R-:W-:-:S02]  /*0380*/  VIADD R16, R7, 0xe00 ;  /* 0x00000e0007107836 */ /* 0x000fc40000000000 */
[----:B------:R-:W-:Y:S01]  /*0390*/  FADD R5, R18, R5 ;  /* 0x0000000512057221 */ /* 0x000fe20000000000 */
[----:B------:R-:W-:-:S03]  /*03a0*/  ISETP.GE.AND P6, PT, R14, R9, PT ;  /* 0x000000090e00720c */ /* 0x000fc60003fc6270 */
[----:B------:R-:W3:Y:S01]  /*03b0*/  @!P4 LDG.E.CONSTANT R13, desc[UR4][R2.64+0x2800] ;  /* 0x00280004020dc981 */ /* 0x000ee2000c1e9900 */
[----:B------:R-:W-:Y:S01]  /*03c0*/  @!P0 FADD R5, R5, R20 ;  /* 0x0000001405058221 */ /* 0x000fe20000000000 */
[-C--:B------:R-:W-:Y:S02]  /*03d0*/  ISETP.GE.AND P0, PT, R16, R9.reuse, PT ;  /* 0x000000091000720c */ /* 0x080fe40003f06270 */
[----:B------:R-:W-:Y:S01]  /*03e0*/  IADD3 R14, PT, PT, R7, 0xf00, RZ ;  /* 0x00000f00070e7810 */ /* 0x000fe20007ffe0ff */
[----:B------:R-:W4:Y:S01]  /*03f0*/  @!P5 LDG.E.CONSTANT R15, desc[UR4][R2.64+0x2c00] ;  /* 0x002c0004020fd981 */ /* 0x000f22000c1e9900 */
[----:B------:R-:W-:Y:S02]  /*0400*/  @!P1 FADD R5, R5, R22 ;  /* 0x0000001605059221 */ /* 0x000fe40000000000 */
[----:B------:R-:W-:Y:S02]  /*0410*/  ISETP.GE.AND P1, PT, R14, R9, PT ;  /* 0x000000090e00720c */ /* 0x000fe40003f26270 */
[----:B------:R-:W5:Y:S05]  /*0420*/  @!P6 LDG.E.CONSTANT R19, desc[UR4][R2.64+0x3400] ;  /* 0x003400040213e981 */ /* 0x000f6a000c1e9900 */
[----:B------:R-:W5:Y:S06]  /*0430*/  @!P0 LDG.E.CONSTANT R21, desc[UR4][R2.64+0x3800] ;  /* 0x0038000402158981 */ /* 0x000f6c000c1e9900 */
[----:B------:R-:W5:Y:S01]  /*0440*/  @!P1 LDG.E.CONSTANT R23, desc[UR4][R2.64+0x3c00] ;  /* 0x003c000402179981 */ /* 0x000f62000c1e9900 */
[----:B------:R-:W-:Y:S01]  /*0450*/  @!P2 FADD R5, R5, R10 ;  /* 0x0000000a0505a221 */ /* 0x000fe20000000000 */
[----:B------:R-:W-:Y:S03]  /*0460*/  BSSY.RECONVERGENT B2, `(.L_x_4) ;  /* 0x000004e000027945 */ /* 0x000fe60003800200 */
[----:B--2---:R-:W-:Y:S01]  /*0470*/  FADD R10, R12, R5 ;  /* 0x000000050c0a7221 */ /* 0x004fe20000000000 */
[----:B------:R-:W-:-:S03]  /*0480*/  LOP3.LUT R5, R8, 0x7ffffc, RZ, 0xc0, !PT ;  /* 0x007ffffc08057812 */ /* 0x000fc600078ec0ff */
[----:B------:R-:W-:-:S04]  /*0490*/  @!P3 FADD R10, R10, R11 ;  /* 0x0000000b0a0ab221 */ /* 0x000fc80000000000 */
[----:B---3--:R-:W-:Y:S01]  /*04a0*/  @!P4 FADD R10, R10, R13 ;  /* 0x0000000d0a0ac221 */ /* 0x008fe20000000000 */
[----:B------:R-:W-:-:S03]  /*04b0*/  IADD3 R13, PT, PT, -R5, 0x4, RZ ;  /* 0x00000004050d7810 */ /* 0x000fc60007ffe1ff */
[----:B----4-:R-:W-:Y:S01]  /*04c0*/  @!P5 FADD R10, R10, R15 ;  /* 0x0000000f0a0ad221 */ /* 0x010fe20000000000 */
[----:B------:R-:W-:-:S03]  /*04d0*/  ISETP.NE.AND P2, PT, R13, RZ, PT ;  /* 0x000000ff0d00720c */ /* 0x000fc60003f45270 */
[----:B------:R-:W-:-:S04]  /*04e0*/  FADD R10, R17, R10 ;  /* 0x0000000a110a7221 */ /* 0x000fc80000000000 */
[----:B-----5:R-:W-:-:S04]  /*04f0*/  @!P6 FADD R10, R10, R19 ;  /* 0x000000130a0ae221 */ /* 0x020fc80000000000 */
[----:B------:R-:W-:Y:S01]  /*0500*/  @!P0 FADD R10, R10, R21 ;  /* 0x000000150a0a8221 */ /* 0x000fe20000000000 */
[----:B------:R-:W-:-:S03]  /*0510*/  IADD3 R12, PT, PT, R7, 0x1900, RZ ;  /* 0x00001900070c7810 */ /* 0x000fc60007ffe0ff */
[----:B------:R-:W-:Y:S01]  /*0520*/  @!P1 FADD R10, R10, R23 ;  /* 0x000000170a0a9221 */ /* 0x000fe20000000000 */
[----:B------:R-:W-:Y:S06]  /*0530*/  @!P2 BRA `(.L_x_5) ;  /* 0x000000040000a947 */ /* 0x000fec0003800000 */
[----:B------:R-:W0:Y:S01]  /*0540*/  LDC.64 R2, c[0x0][0x380] ;  /* 0x0000e000ff027b82 */ /* 0x000e220000000a00 */
[----:B------:R-:W-:-:S07]  /*0550*/  VIADD R11, R4, 0x1000 ;  /* 0x00001000040b7836 */ /* 0x000fce0000000000 */
.L_x_6:
[C---:B------:R-:W-:Y:S01]  /*0560*/  IADD3 R14, PT, PT, R12.reuse, -0x800, RZ ;  /* 0xfffff8000c0e7810 */ /* 0x040fe20007ffe0ff */
[----:B------:R-:W-:Y:S01]  /*0570*/  VIADD R4, R12, 0xfffff900 ;  /* 0xfffff9000c047836 */ /* 0x000fe20000000000 */
[----:B------:R-:W-:-:S04]  /*0580*/  MOV R9, UR7 ;  /* 0x0000000700097c02 */ /* 0x000fc80008000f00 */
[-C--:B------:R-:W-:Y:S02]  /*0590*/  ISETP.GE.AND P4, PT, R14, R9.reuse, PT ;  /* 0x000000090e00720c */ /* 0x080fe40003f86270 */
[----:B------:R-:W-:Y:S01]  /*05a0*/  ISETP.GE.AND P5, PT, R4, R9, PT ;  /* 0x000000090400720c */ /* 0x000fe20003fa6270 */
[----:B0-----:R-:W-:Y:S01]  /*05b0*/  IMAD.WIDE R4, R11, 0x4, R2 ;  /* 0x000000040b047825 */ /* 0x001fe200078e0202 */
[----:B------:R-:W-:-:S04]  /*05c0*/  IADD3 R14, PT, PT, R12, -0x600, RZ ;  /* 0xfffffa000c0e7810 */ /* 0x000fc80007ffe0ff */
[----:B------:R-:W-:Y:S01]  /*05d0*/  ISETP.GE.AND P6, PT, R14, R9, PT ;  /* 0x000000090e00720c */ /* 0x000fe20003fc6270 */
[----:B------:R-:W2:Y:S01]  /*05e0*/  LDG.E.CONSTANT R21, desc[UR4][R4.64] ;  /* 0x0000000404157981 */ /* 0x000ea2000c1e9900 */
[----:B------:R-:W-:-:S03]  /*05f0*/  IADD3 R14, PT, PT, R12, -0x400, RZ ;  /* 0xfffffc000c0e7810 */ /* 0x000fc60007ffe0ff */
[----:B------:R-:W3:Y:S01]  /*0600*/  @!P4 LDG.E.CONSTANT R20, desc[UR4][R4.64+0x400] ;  /* 0x000400040414c981 */ /* 0x000ee2000c1e9900 */
[-C--:B------:R-:W-:Y:S01]  /*0610*/  ISETP.GE.AND P0, PT, R14, R9.reuse, PT ;  /* 0x000000090e00720c */ /* 0x080fe20003f06270 */
[----:B------:R-:W-:Y:S02]  /*0620*/  VIADD R14, R12, 0xfffffd00 ;  /* 0xfffffd000c0e7836 */ /* 0x000fe40000000000 */
[----:B------:R-:W4:Y:S03]  /*0630*/  @!P5 LDG.E.CONSTANT R19, desc[UR4][R4.64+0x800] ;  /* 0x000800040413d981 */ /* 0x000f26000c1e9900 */
[----:B------:R-:W-:Y:S01]  /*0640*/  ISETP.GE.AND P1, PT, R14, R9, PT ;  /* 0x000000090e00720c */ /* 0x000fe20003f26270 */
[----:B------:R-:W5:Y:S04]  /*0650*/  @!P6 LDG.E.CONSTANT R17, desc[UR4][R4.64+0xc00] ;  /* 0x000c00040411e981 */ /* 0x000f68000c1e9900 */
[----:B------:R-:W5:Y:S04]  /*0660*/  LDG.E.CONSTANT R18, desc[UR4][R4.64+0x1000] ;  /* 0x0010000404127981 */ /* 0x000f68000c1e9900 */
[----:B------:R-:W5:Y:S04]  /*0670*/  @!P0 LDG.E.CONSTANT R15, desc[UR4][R4.64+0x1400] ;  /* 0x00140004040f8981 */ /* 0x000f68000c1e9900 */
[----:B------:R-:W5:Y:S01]  /*0680*/  @!P1 LDG.E.CONSTANT R14, desc[UR4][R4.64+0x1800] ;  /* 0x00180004040e9981 */ /* 0x000f62000c1e9900 */
[----:B------:R-:W-:-:S02]  /*0690*/  IADD3 R16, PT, PT, R12, -0x200, RZ ;  /* 0xfffffe000c107810 */ /* 0x000fc40007ffe0ff */
[-C--:B------:R-:W-:Y:S02]  /*06a0*/  ISETP.GE.AND P3, PT, R12, R9.reuse, PT ;  /* 0x000000090c00720c */ /* 0x080fe40003f66270 */
[----:B------:R-:W-:Y:S01]  /*06b0*/  ISETP.GE.AND P2, PT, R16, R9, PT ;  /* 0x000000091000720c */ /* 0x000fe20003f46270 */
[C---:B------:R-:W-:Y:S02]  /*06c0*/  VIADD R16, R12.reuse, 0x200 ;  /* 0x000002000c107836 */ /* 0x040fe40000000000 */
[----:B--2---:R-:W-:Y:S01]  /*06d0*/  FADD R21, R21, R10 ;  /* 0x0000000a15157221 */ /* 0x004fe20000000000 */
[----:B------:R-:W-:-:S03]  /*06e0*/  IADD3 R10, PT, PT, R12, 0x100, RZ ;  /* 0x000001000c0a7810 */ /* 0x000fc60007ffe0ff */
[----:B---3--:R-:W-:Y:S01]  /*06f0*/  @!P4 FADD R21, R20, R21 ;  /* 0x000000151415c221 */ /* 0x008fe20000000000 */
[----:B------:R-:W-:-:S05]  /*0700*/  ISETP.GE.AND P4, PT, R10, R9, PT ;  /* 0x000000090a00720c */ /* 0x000fca0003f86270 */
[----:B------:R-:W2:Y:S01]  /*0710*/  @!P2 LDG.E.CONSTANT R10, desc[UR4][R4.64+0x1c00] ;  /* 0x001c0004040aa981 */ /* 0x000ea2000c1e9900 */
[----:B----4-:R-:W-:Y:S01]  /*0720*/  @!P5 FADD R21, R19, R21 ;  /* 0x000000151315d221 */ /* 0x010fe20000000000 */
[----:B------:R-:W-:Y:S02]  /*0730*/  ISETP.GE.AND P5, PT, R16, R9, PT ;  /* 0x000000091000720c */ /* 0x000fe40003fa6270 */
[----:B------:R-:W3:Y:S01]  /*0740*/  LDG.E.CONSTANT R16, desc[UR4][R4.64+0x2000] ;  /* 0x0020000404107981 */ /* 0x000ee2000c1e9900 */
[----:B-----5:R-:W-:Y:S01]  /*0750*/  @!P6 FADD R21, R17, R21 ;  /* 0x000000151115e221 */ /* 0x020fe20000000000 */
[----:B------:R-:W-:Y:S02]  /*0760*/  IADD3 R20, PT, PT, R12, 0x400, RZ ;  /* 0x000004000c147810 */ /* 0x000fe40007ffe0ff */
[----:B------:R-:W4:Y:S01]  /*0770*/  @!P3 LDG.E.CONSTANT R17, desc[UR4][R4.64+0x2400] ;  /* 0x002400040411b981 */ /* 0x000f22000c1e9900 */
[----:B------:R-:W-:Y:S01]  /*0780*/  FADD R23, R18, R21 ;  /* 0x0000001512177221 */ /* 0x000fe20000000000 */
[----:B------:R-:W-:-:S02]  /*0790*/  IADD3 R18, PT, PT, R12, 0x500, RZ ;  /* 0x000005000c127810 */ /* 0x000fc40007ffe0ff */
[-C--:B------:R-:W-:Y:S01]  /*07a0*/  ISETP.GE.AND P6, PT, R20, R9.reuse, PT ;  /* 0x000000091400720c */ /* 0x080fe20003fc6270 */
[----:B------:R-:W5:Y:S01]  /*07b0*/  @!P4 LDG.E.CONSTANT R22, desc[UR4][R4.64+0x2800] ;  /* 0x002800040416c981 */ /* 0x000f62000c1e9900 */
[----:B------:R-:W-:Y:S01]  /*07c0*/  @!P0 FADD R23, R15, R23 ;  /* 0x000000170f178221 */ /* 0x000fe20000000000 */
[----:B------:R-:W-:Y:S01]  /*07d0*/  ISETP.GE.AND P0, PT, R18, R9, PT ;  /* 0x000000091200720c */ /* 0x000fe20003f06270 */
[----:B------:R-:W-:Y:S01]  /*07e0*/  VIADD R18, R12, 0x600 ;  /* 0x000006000c127836 */ /* 0x000fe20000000000 */
[----:B------:R-:W5:Y:S01]  /*07f0*/  @!P5 LDG.E.CONSTANT R20, desc[UR4][R4.64+0x2c00] ;  /* 0x002c00040414d981 */ /* 0x000f62000c1e9900 */
[----:B------:R-:W-:-:S03]  /*0800*/  @!P1 FADD R23, R14, R23 ;  /* 0x000000170e179221 */ /* 0x000fc60000000000 */
[----:B------:R-:W-:Y:S01]  /*0810*/  ISETP.GE.AND P1, PT, R18, R9, PT ;  /* 0x000000091200720c */ /* 0x000fe20003f26270 */
[----:B------:R-:W5:Y:S04]  /*0820*/  LDG.E.CONSTANT R14, desc[UR4][R4.64+0x3000] ;  /* 0x00300004040e7981 */ /* 0x000f68000c1e9900 */
[----:B------:R-:W5:Y:S04]  /*0830*/  @!P6 LDG.E.CONSTANT R21, desc[UR4][R4.64+0x3400] ;  /* 0x003400040415e981 */ /* 0x000f68000c1e9900 */
[----:B------:R-:W5:Y:S04]  /*0840*/  @!P0 LDG.E.CONSTANT R19, desc[UR4][R4.64+0x3800] ;  /* 0x0038000404138981 */ /* 0x000f68000c1e9900 */
[----:B------:R-:W5:Y:S01]  /*0850*/  @!P1 LDG.E.CONSTANT R15, desc[UR4][R4.64+0x3c00] ;  /* 0x003c0004040f9981 */ /* 0x000f62000c1e9900 */
[----:B------:R-:W-:Y:S01]  /*0860*/  IADD3 R13, PT, PT, R13, 0x4, RZ ;  /* 0x000000040d0d7810 */ /* 0x000fe20007ffe0ff */
[----:B------:R-:W-:Y:S01]  /*0870*/  VIADD R12, R12, 0x1000 ;  /* 0x000010000c0c7836 */ /* 0x000fe20000000000 */
[----:B------:R-:W-:Y:S01]  /*0880*/  IADD3 R11, PT, PT, R11, 0x1000, RZ ;  /* 0x000010000b0b7810 */ /* 0x000fe20007ffe0ff */
[----:B--2---:R-:W-:Y:S01]  /*0890*/  @!P2 FADD R23, R10, R23 ;  /* 0x000000170a17a221 */ /* 0x004fe20000000000 */
[----:B------:R-:W-:-:S03]  /*08a0*/  ISETP.NE.AND P2, PT, R13, RZ, PT ;  /* 0x000000ff0d00720c */ /* 0x000fc60003f45270 */
[----:B---3--:R-:W-:-:S04]  /*08b0*/  FADD R23, R16, R23 ;  /* 0x0000001710177221 */ /* 0x008fc80000000000 */
[----:B----4-:R-:W-:-:S04]  /*08c0*/  @!P3 FADD R23, R17, R23 ;  /* 0x000000171117b221 */ /* 0x010fc80000000000 */
[----:B-----5:R-:W-:-:S04]  /*08d0*/  @!P4 FADD R23, R22, R23 ;  /* 0x000000171617c221 */ /* 0x020fc80000000000 */
[----:B------:R-:W-:-:S04]  /*08e0*/  @!P5 FADD R23, R20, R23 ;  /* 0x000000171417d221 */ /* 0x000fc80000000000 */
[----:B------:R-:W-:-:S04]  /*08f0*/  FADD R10, R14, R23 ;  /* 0x000000170e0a7221 */ /* 0x000fc80000000000 */
[----:B------:R-:W-:-:S04]  /*0900*/  @!P6 FADD R10, R10, R21 ;  /* 0x000000150a0ae221 */ /* 0x000fc80000000000 */
[----:B------:R-:W-:-:S04]  /*0910*/  @!P0 FADD R10, R10, R19 ;  /* 0x000000130a0a8221 */ /* 0x000fc80000000000 */
[----:B------:R-:W-:Y:S01]  /*0920*/  @!P1 FADD R10, R10, R15 ;  /* 0x0000000f0a0a9221 */ /* 0x000fe20000000000 */
[----:B------:R-:W-:Y:S06]  /*0930*/  @P2 BRA `(.L_x_6) ;  /* 0xfffffffc00082947 */ /* 0x000fec000383ffff */
.L_x_5:
[----:B------:R-:W-:Y:S05]  /*0940*/  BSYNC.RECONVERGENT B2 ;  /* 0x0000000000027941 */ /* 0x000fea0003800200 */
.L_x_4:
[----:B------:R-:W-:-:S07]  /*0950*/  IADD3 R4, PT, PT, R12, -0x900, RZ ;  /* 0xfffff7000c047810 */ /* 0x000fce0007ffe0ff */
.L_x_3:
[----:B------:R-:W-:Y:S05]  /*0960*/  BSYNC.RECONVERGENT B1 ;  /* 0x0000000000017941 */ /* 0x000fea0003800200 */
.L_x_2:
[----:B------:R-:W-:-:S13]  /*0970*/  LOP3.LUT P0, R8, R8, 0x3, RZ, 0xc0, !PT ;  /* 0x0000000308087812 */ /* 0x000fda000780c0ff */
[----:B------:R-:W-:Y:S05]  /*0980*/  @!P0 BRA `(.L_x_1) ;  /* 0x0000000000dc8947 */ /* 0x000fea0003800000 */
[----:B------:R-:W-:Y:S01]  /*0990*/  ISETP.NE.AND P1, PT, R8, 0x1, PT ;  /* 0x000000010800780c */ /* 0x000fe20003f25270 */
[----:B------:R-:W-:Y:S01]  /*09a0*/  BSSY.RECONVERGENT B1, `(.L_x_7) ;  /* 0x0000023000017945 */ /* 0x000fe20003800200 */
[----:B------:R-:W-:-:S11]  /*09b0*/  LOP3.LUT P0, RZ, R6, 0x400, RZ, 0xc0, !PT ;  /* 0x0000040006ff7812 */ /* 0x000fd6000780c0ff */
[----:B------:R-:W-:Y:S05]  /*09c0*/  @!P1 BRA `(.L_x_8) ;  /* 0x0000000000809947 */ /* 0x000fea0003800000 */
[----:B------:R-:W0:Y:S01]  /*09d0*/  LDC.64 R2, c[0x0][0x380] ;  /* 0x0000e000ff027b82 */ /* 0x000e220000000a00 */
[C---:B------:R-:W-:Y:S01]  /*09e0*/  IADD3 R6, PT, PT, R4.reuse, 0x100, RZ ;  /* 0x0000010004067810 */ /* 0x040fe20007ffe0ff */
[----:B------:R-:W-:Y:S02]  /*09f0*/  VIADD R8, R4, 0x200 ;  /* 0x0000020004087836 */ /* 0x000fe40000000000 */
[-C--:B------:R-:W-:Y:S01]  /*0a00*/  IMAD R5, R0, R9.reuse, R4 ;  /* 0x0000000900057224 */ /* 0x080fe200078e0204 */
[-C--:B------:R-:W-:Y:S02]  /*0a10*/  ISETP.GE.AND P1, PT, R6, R9.reuse, PT ;  /* 0x000000090600720c */ /* 0x080fe40003f26270 */
[----:B------:R-:W-:Y:S02]  /*0a20*/  ISETP.GE.AND P2, PT, R8, R9, PT ;  /* 0x000000090800720c */ /* 0x000fe40003f46270 */
[----:B------:R-:W-:-:S04]  /*0a30*/  IADD3 R6, PT, PT, R4, 0x300, RZ ;  /* 0x0000030004067810 */ /* 0x000fc80007ffe0ff */
[----:B------:R-:W-:Y:S02]  /*0a40*/  ISETP.GE.AND P3, PT, R6, R9, PT ;  /* 0x000000090600720c */ /* 0x000fe40003f66270 */
[----:B------:R-:W-:Y:S01]  /*0a50*/  IADD3 R6, PT, PT, R4, 0x500, RZ ;  /* 0x0000050004067810 */ /* 0x000fe20007ffe0ff */
[----:B0-----:R-:W-:-:S05]  /*0a60*/  IMAD.WIDE R2, R5, 0x4, R2 ;  /* 0x0000000405027825 */ /* 0x001fca00078e0202 */
[----:B------:R-:W2:Y:S01]  /*0a70*/  LDG.E.CONSTANT R5, desc[UR4][R2.64] ;  /* 0x0000000402057981 */ /* 0x000ea2000c1e9900 */
[----:B------:R-:W-:-:S03]  /*0a80*/  VIADD R8, R4, 0x600 ;  /* 0x0000060004087836 */ /* 0x000fc60000000000 */
[----:B------:R-:W3:Y:S01]  /*0a90*/  @!P1 LDG.E.CONSTANT R11, desc[UR4][R2.64+0x400] ;  /* 0x00040004020b9981 */ /* 0x000ee2000c1e9900 */
[----:B------:R-:W-:-:S03]  /*0aa0*/  ISETP.GE.AND P4, PT, R6, R9, PT ;  /* 0x000000090600720c */ /* 0x000fc60003f86270 */
[----:B------:R-:W4:Y:S01]  /*0ab0*/  @!P2 LDG.E.CONSTANT R13, desc[UR4][R2.64+0x800] ;  /* 0x00080004020da981 */ /* 0x000f22000c1e9900 */
[-C--:B------:R-:W-:Y:S02]  /*0ac0*/  ISETP.GE.AND P5, PT, R8, R9.reuse, PT ;  /* 0x000000090800720c */ /* 0x080fe40003fa6270 */
[----:B------:R-:W-:Y:S01]  /*0ad0*/  IADD3 R6, PT, PT, R4, 0x700, RZ ;  /* 0x0000070004067810 */ /* 0x000fe20007ffe0ff */
[----:B------:R-:W5:Y:S03]  /*0ae0*/  @!P3 LDG.E.CONSTANT R15, desc[UR4][R2.64+0xc00] ;  /* 0x000c0004020fb981 */ /* 0x000f66000c1e9900 */
[----:B------:R-:W-:Y:S01]  /*0af0*/  ISETP.GE.AND P6, PT, R6, R9, PT ;  /* 0x000000090600720c */ /* 0x000fe20003fc6270 */
[----:B------:R-:W5:Y:S04]  /*0b00*/  LDG.E.CONSTANT R17, desc[UR4][R2.64+0x1000] ;  /* 0x0010000402117981 */ /* 0x000f68000c1e9900 */
[----:B------:R-:W5:Y:S04]  /*0b10*/  @!P4 LDG.E.CONSTANT R19, desc[UR4][R2.64+0x1400] ;  /* 0x001400040213c981 */ /* 0x000f68000c1e9900 */
[----:B------:R-:W5:Y:S04]  /*0b20*/  @!P5 LDG.E.CONSTANT R21, desc[UR4][R2.64+0x1800] ;  /* 0x001800040215d981 */ /* 0x000f68000c1e9900 */
[----:B------:R-:W5:Y:S01]  /*0b30*/  @!P6 LDG.E.CONSTANT R23, desc[UR4][R2.64+0x1c00] ;  /* 0x001c00040217e981 */ /* 0x000f62000c1e9900 */
[----:B------:R-:W-:Y:S01]  /*0b40*/  IADD3 R4, PT, PT, R4, 0x800, RZ ;  /* 0x0000080004047810 */ /* 0x000fe20007ffe0ff */
[----:B--2---:R-:W-:-:S04]  /*0b50*/  FADD R10, R10, R5 ;  /* 0x000000050a0a7221 */ /* 0x004fc80000000000 */
[----:B---3--:R-:W-:-:S04]  /*0b60*/  @!P1 FADD R10, R10, R11 ;  /* 0x0000000b0a0a9221 */ /* 0x008fc80000000000 */
[----:B----4-:R-:W-:-:S04]  /*0b70*/  @!P2 FADD R10, R10, R13 ;  /* 0x0000000d0a0aa221 */ /* 0x010fc80000000000 */
[----:B-----5:R-:W-:-:S04]  /*0b80*/  @!P3 FADD R10, R10, R15 ;  /* 0x0000000f0a0ab221 */ /* 0x020fc80000000000 */
[----:B------:R-:W-:-:S04]  /*0b90*/  FADD R10, R17, R10 ;  /* 0x0000000a110a7221 */ /* 0x000fc80000000000 */
[----:B------:R-:W-:-:S04]  /*0ba0*/  @!P4 FADD R10, R10, R19 ;  /* 0x000000130a0ac221 */ /* 0x000fc80000000000 */
[----:B------:R-:W-:-:S04]  /*0bb0*/  @!P5 FADD R10, R10, R21 ;  /* 0x000000150a0ad221 */ /* 0x000fc80000000000 */
[----:B------:R-:W-:-:S07]  /*0bc0*/  @!P6 FADD R10, R10, R23 ;  /* 0x000000170a0ae221 */ /* 0x000fce0000000000 */
.L_x_8:
[----:B------:R-:W-:Y:S05]  /*0bd0*/  BSYNC.RECONVERGENT B1 ;  /* 0x0000000000017941 */ /* 0x000fea0003800200 */
.L_x_7:
[----:B------:R-:W-:Y:S05]  /*0be0*/  @P0 BRA `(.L_x_1) ;  /* 0x0000000000440947 */ /* 0x000fea0003800000 */
[----:B------:R-:W0:Y:S01]  /*0bf0*/  LDC.64 R2, c[0x0][0x380] ;  /* 0x0000e000ff027b82 */ /* 0x000e220000000a00 */
[C---:B------:R-:W-:Y:S01]  /*0c00*/  VIADD R6, R4.reuse, 0x100 ;  /* 0x0000010004067836 */ /* 0x040fe20000000000 */
[----:B------:R-:W-:Y:S01]  /*0c10*/  IADD3 R8, PT, PT, R4, 0x200, RZ ;  /* 0x0000020004087810 */ /* 0x000fe20007ffe0ff */
[-C--:B------:R-:W-:Y:S01]  /*0c20*/  IMAD R5, R0, R9.reuse, R4 ;  /* 0x0000000900057224 */ /* 0x080fe200078e0204 */
[----:B------:R-:W-:Y:S02]  /*0c30*/  IADD3 R4, PT, PT, R4, 0x300, RZ ;  /* 0x0000030004047810 */ /* 0x000fe40007ffe0ff */
[-C--:B------:R-:W-:Y:S02]  /*0c40*/  ISETP.GE.AND P0, PT, R6, R9.reuse, PT ;  /* 0x000000090600720c */ /* 0x080fe40003f06270 */
[-C--:B------:R-:W-:Y:S02]  /*0c50*/  ISETP.GE.AND P1, PT, R8, R9.reuse, PT ;  /* 0x000000090800720c */ /* 0x080fe40003f26270 */
[----:B------:R-:W-:Y:S01]  /*0c60*/  ISETP.GE.AND P2, PT, R4, R9, PT ;  /* 0x000000090400720c */ /* 0x000fe20003f46270 */
[----:B0-----:R-:W-:-:S05]  /*0c70*/  IMAD.WIDE R2, R5, 0x4, R2 ;  /* 0x0000000405027825 */ /* 0x001fca00078e0202 */
[----:B------:R-:W2:Y:S04]  /*0c80*/  LDG.E.CONSTANT R5, desc[UR4][R2.64] ;  /* 0x0000000402057981 */ /* 0x000ea8000c1e9900 */
[----:B------:R-:W3:Y:S04]  /*0c90*/  @!P0 LDG.E.CONSTANT R9, desc[UR4][R2.64+0x400] ;  /* 0x0004000402098981 */ /* 0x000ee8000c1e9900 */
[----:B------:R-:W4:Y:S04]  /*0ca0*/  @!P1 LDG.E.CONSTANT R11, desc[UR4][R2.64+0x800] ;  /* 0x00080004020b9981 */ /* 0x000f28000c1e9900 */
[----:B------:R-:W5:Y:S01]  /*0cb0*/  @!P2 LDG.E.CONSTANT R13, desc[UR4][R2.64+0xc00] ;  /* 0x000c0004020da981 */ /* 0x000f62000c1e9900 */
[----:B--2---:R-:W-:-:S04]  /*0cc0*/  FADD R10, R10, R5 ;  /* 0x000000050a0a7221 */ /* 0x004fc80000000000 */
[----:B---3--:R-:W-:-:S04]  /*0cd0*/  @!P0 FADD R10, R10, R9 ;  /* 0x000000090a0a8221 */ /* 0x008fc80000000000 */
[----:B----4-:R-:W-:-:S04]  /*0ce0*/  @!P1 FADD R10, R10, R11 ;  /* 0x0000000b0a0a9221 */ /* 0x010fc80000000000 */
[----:B-----5:R-:W-:-:S07]  /*0cf0*/  @!P2 FADD R10, R10, R13 ;  /* 0x0000000d0a0aa221 */ /* 0x020fce0000000000 */
.L_x_1:
[----:B------:R-:W-:Y:S05]  /*0d00*/  BSYNC.RECONVERGENT B0 ;  /* 0x0000000000007941 */ /* 0x000fea0003800200 */
.L_x_0:
[----:B------:R-:W0:Y:S01]  /*0d10*/  SHFL.DOWN PT, R3, R10, 0x10, 0x1f ;  /* 0x0a001f000a037f89 */ /* 0x000e2200000e0000 */
[----:B------:R-:W-:Y:S01]  /*0d20*/  LOP3.LUT P0, RZ, R7, 0x1f, RZ, 0xc0, !PT ;  /* 0x0000001f07ff7812 */ /* 0x000fe2000780c0ff */
[----:B0-----:R-:W-:-:S05]  /*0d30*/  FADD R3, R3, R10 ;  /* 0x0000000a03037221 */ /* 0x001fca0000000000 */
[----:B------:R-:W0:Y:S02]  /*0d40*/  SHFL.DOWN PT, R2, R3, 0x8, 0x1f ;  /* 0x09001f0003027f89 */ /* 0x000e2400000e0000 */
[----:B0-----:R-:W-:-:S05]  /*0d50*/  FADD R2, R3, R2 ;  /* 0x0000000203027221 */ /* 0x001fca0000000000 */
[----:B------:R-:W0:Y:S02]  /*0d60*/  SHFL.DOWN PT, R5, R2, 0x4, 0x1f ;  /* 0x08801f0002057f89 */ /* 0x000e2400000e0000 */
[----:B0-----:R-:W-:-:S05]  /*0d70*/  FADD R5, R2, R5 ;  /* 0x0000000502057221 */ /* 0x001fca0000000000 */
[----:B------:R-:W0:Y:S02]  /*0d80*/  SHFL.DOWN PT, R4, R5, 0x2, 0x1f ;  /* 0x08401f0005047f89 */ /* 0x000e2400000e0000 */
[----:B0-----:R-:W-:-:S05]  /*0d90*/  FADD R4, R5, R4 ;  /* 0x0000000405047221 */ /* 0x001fca0000000000 */
[----:B------:R0:W1:Y:S01]  /*0da0*/  SHFL.DOWN PT, R7, R4, 0x1, 0x1f ;  /* 0x08201f0004077f89 */ /* 0x00006200000e0000 */
[----:B------:R-:W-:Y:S05]  /*0db0*/  @P0 EXIT ;  /* 0x000000000000094d */ /* 0x000fea0003800000 */
[----:B------:R-:W2:Y:S01]  /*0dc0*/  LDC.64 R2, c[0x0][0x388] ;  /* 0x0000e200ff027b82 */ /* 0x000ea20000000a00 */
[----:B-1----:R-:W-:Y:S01]  /*0dd0*/  FADD R7, R4, R7 ;  /* 0x0000000704077221 */ /* 0x002fe20000000000 */
[----:B--2---:R-:W-:-:S05]  /*0de0*/  IMAD.WIDE.U32 R2, R0, 0x4, R2 ;  /* 0x0000000400027825 */ /* 0x004fca00078e0002 */
[----:B------:R-:W-:Y:S01]  /*0df0*/  REDG.E.ADD.F32.FTZ.RN.STRONG.GPU desc[UR4][R2.64], R7 ;  /* 0x00000007020079a6 */ /* 0x000fe2000c12f304 */
[----:B------:R-:W-:Y:S05]  /*0e00*/  EXIT ;  /* 0x000000000000794d */ /* 0x000fea0003800000 */
.L_x_9:
[----:B------:R-:W-:-:S00]  /*0e10*/  BRA `(.L_x_9) ;  /* 0xfffffffc00fc7947 */ /* 0x000fc0000383ffff */
[----:B------:R-:W-:-:S00]  /*0e20*/  NOP ;  /* 0x0000000000007918 */ /* 0x000fc00000000000 */
        /* <DEDUP_REMOVED lines=13> */
.L_x_10:


//--------------------- .nv.shared.reserved.0     --------------------------
	.section	.nv.shared.reserved.0,"aw",@nobits
	.weak		__nv_reservedSMEM_offset_0_alias
	.size		__nv_reservedSMEM_offset_0_alias, 0, 64
	.other		__nv_reservedSMEM_offset_0_alias,@"STO_CUDA_RESERVED_SHARED STV_DEFAULT"
__nv_reservedSMEM_offset_0_alias:
	.zero		0
	.zero		64


//--------------------- .nv.constant0._Z16reduction_kernelPKfPfii --------------------------
	.section	.nv.constant0._Z16reduction_kernelPKfPfii,"a",@progbits
	.sectionflags	@""
	.align	4
.nv.constant0._Z16reduction_kernelPKfPfii:
	.zero		920


//--------------------- SYMBOLS --------------------------

	.type		.nv.reservedSmem.offset0,@object
	.size		.nv.reservedSmem.offset0,0x4
